//
// Generated by NVIDIA NVVM Compiler
//
// Compiler Build ID: CL-36424714
// Cuda compilation tools, release 13.0, V13.0.88
// Based on NVVM 20.0.0
//

.version 9.0
.target sm_100
.address_size 64

	// .globl	_Z9vectorAddPiS_S_Phi

.visible .entry _Z9vectorAddPiS_S_Phi(
	.param .u64 .ptr .align 1 _Z9vectorAddPiS_S_Phi_param_0,
	.param .u64 .ptr .align 1 _Z9vectorAddPiS_S_Phi_param_1,
	.param .u64 .ptr .align 1 _Z9vectorAddPiS_S_Phi_param_2,
	.param .u64 .ptr .align 1 _Z9vectorAddPiS_S_Phi_param_3,
	.param .u32 _Z9vectorAddPiS_S_Phi_param_4
)
{
	.reg .b16 	%rs<2>;
	.reg .b32 	%r<14>;
	.reg .b64 	%rd<15>;

	ld.param.u64 	%rd1, [_Z9vectorAddPiS_S_Phi_param_0];
	ld.param.u64 	%rd2, [_Z9vectorAddPiS_S_Phi_param_1];
	ld.param.u64 	%rd3, [_Z9vectorAddPiS_S_Phi_param_2];
	ld.param.u64 	%rd4, [_Z9vectorAddPiS_S_Phi_param_3];
	cvta.to.global.u64 	%rd5, %rd3;
	cvta.to.global.u64 	%rd6, %rd2;
	cvta.to.global.u64 	%rd7, %rd1;
	cvta.to.global.u64 	%rd8, %rd4;
	mov.u32 	%r1, %ctaid.x;
	mov.u32 	%r2, %nctaid.x;
	mov.u32 	%r3, %ctaid.y;
	mad.lo.s32 	%r4, %r2, %r3, %r1;
	mov.u32 	%r5, %ntid.x;
	mov.u32 	%r6, %ntid.y;
	mov.u32 	%r7, %tid.x;
	mov.u32 	%r8, %tid.y;
	mad.lo.s32 	%r9, %r4, %r6, %r8;
	mad.lo.s32 	%r10, %r9, %r5, %r7;
	cvt.s64.s32 	%rd9, %r10;
	add.s64 	%rd10, %rd8, %rd9;
	mov.b16 	%rs1, 1;
	st.global.u8 	[%rd10], %rs1;
	mul.wide.u32 	%rd11, %r7, 4;
	add.s64 	%rd12, %rd7, %rd11;
	ld.global.u32 	%r11, [%rd12];
	add.s64 	%rd13, %rd6, %rd11;
	ld.global.u32 	%r12, [%rd13];
	add.s32 	%r13, %r12, %r11;
	add.s64 	%rd14, %rd5, %rd11;
	st.global.u32 	[%rd14], %r13;
	ret;

}


// ===== COMPILED SASS (sm_100) =====

	.target	sm_100

	.elftype	@"ET_EXEC"


//--------------------- .note.nv.tkinfo           --------------------------
	.section	.note.nv.tkinfo,"",@"SHT_NOTE"
	.sectionflags	@"SHF_NOTE_NV_TKINFO"
	.tkinfo
        /*0018*/ 	.word	0x00000002
        /*0030*/ 	.string	""
        /*0030*/ 	.string	"ptxas"
        /*0030*/ 	.string	"Cuda compilation tools, release 13.0, V13.0.88"
        /*0030*/ 	.string	"Build cuda_13.0.r13.0/compiler.36424714_0"
        /*0030*/ 	.string	"-arch sm_100 -m 64 "



//--------------------- .note.nv.cuinfo           --------------------------
	.section	.note.nv.cuinfo,"",@"SHT_NOTE"
	.sectionflags	@"SHF_NOTE_NV_CUINFO"
        /*0018*/ 	.short	0x0002
        /*001a*/ 	.short	0x0064
        /*001c*/ 	.short	0x0082
	.zero		2


//--------------------- .nv.info                  --------------------------
	.section	.nv.info,"",@"SHT_CUDA_INFO"
	.align	4


	//----- nvinfo : EIATTR_REGCOUNT
	.align		4
        /*0000*/ 	.byte	0x04, 0x2f
        /*0002*/ 	.short	(.L_1 - .L_0)
	.align		4
.L_0:
        /*0004*/ 	.word	index@(_Z9vectorAddPiS_S_Phi)
        /*0008*/ 	.word	0x0000000e


	//----- nvinfo : EIATTR_FRAME_SIZE
	.align		4
.L_1:
        /*000c*/ 	.byte	0x04, 0x11
        /*000e*/ 	.short	(.L_3 - .L_2)
	.align		4
.L_2:
        /*0010*/ 	.word	index@(_Z9vectorAddPiS_S_Phi)
        /*0014*/ 	.word	0x00000000


	//----- nvinfo : EIATTR_MIN_STACK_SIZE
	.align		4
.L_3:
        /*0018*/ 	.byte	0x04, 0x12
        /*001a*/ 	.short	(.L_5 - .L_4)
	.align		4
.L_4:
        /*001c*/ 	.word	index@(_Z9vectorAddPiS_S_Phi)
        /*0020*/ 	.word	0x00000000
.L_5:


//--------------------- .nv.compat                --------------------------
	.section	.nv.compat,"",@"SHT_CUDA_COMPAT_INFO"
	.align	4
        /*0000*/ 	.byte	0x02, 0x09, 0x00, 0x00, 0x02, 0x02, 0x01, 0x00, 0x02, 0x05, 0x05, 0x00, 0x03, 0x07, 0x01, 0x01
        /*0010*/ 	.byte	0x02, 0x03, 0x00, 0x00, 0x02, 0x06, 0x01, 0x00, 0x04, 0x0b, 0x08, 0x00, 0x09, 0x00, 0x00, 0x00
        /*0020*/ 	.byte	0x00, 0x00, 0x00, 0x00


//--------------------- .nv.info._Z9vectorAddPiS_S_Phi --------------------------
	.section	.nv.info._Z9vectorAddPiS_S_Phi,"",@"SHT_CUDA_INFO"
	.sectionflags	@""
	.align	4


	//----- nvinfo : EIATTR_CUDA_API_VERSION
	.align		4
        /*0000*/ 	.byte	0x04, 0x37
        /*0002*/ 	.short	(.L_7 - .L_6)
.L_6:
        /*0004*/ 	.word	0x00000082


	//----- nvinfo : EIATTR_KPARAM_INFO
	.align		4
.L_7:
        /*0008*/ 	.byte	0x04, 0x17
        /*000a*/ 	.short	(.L_9 - .L_8)
.L_8:
        /*000c*/ 	.word	0x00000000
        /*0010*/ 	.short	0x0004
        /*0012*/ 	.short	0x0020
        /*0014*/ 	.byte	0x00, 0xf0, 0x11, 0x00


	//----- nvinfo : EIATTR_KPARAM_INFO
	.align		4
.L_9:
        /*0018*/ 	.byte	0x04, 0x17
        /*001a*/ 	.short	(.L_11 - .L_10)
.L_10:
        /*001c*/ 	.word	0x00000000
        /*0020*/ 	.short	0x0003
        /*0022*/ 	.short	0x0018
        /*0024*/ 	.byte	0x00, 0xf5, 0x21, 0x00


	//----- nvinfo : EIATTR_KPARAM_INFO
	.align		4
.L_11:
        /*0028*/ 	.byte	0x04, 0x17
        /*002a*/ 	.short	(.L_13 - .L_12)
.L_12:
        /*002c*/ 	.word	0x00000000
        /*0030*/ 	.short	0x0002
        /*0032*/ 	.short	0x0010
        /*0034*/ 	.byte	0x00, 0xf5, 0x21, 0x00


	//----- nvinfo : EIATTR_KPARAM_INFO
	.align		4
.L_13:
        /*0038*/ 	.byte	0x04, 0x17
        /*003a*/ 	.short	(.L_15 - .L_14)
.L_14:
        /*003c*/ 	.word	0x00000000
        /*0040*/ 	.short	0x0001
        /*0042*/ 	.short	0x0008
        /*0044*/ 	.byte	0x00, 0xf5, 0x21, 0x00


	//----- nvinfo : EIATTR_KPARAM_INFO
	.align		4
.L_15:
        /*0048*/ 	.byte	0x04, 0x17
        /*004a*/ 	.short	(.L_17 - .L_16)
.L_16:
        /*004c*/ 	.word	0x00000000
        /*0050*/ 	.short	0x0000
        /*0052*/ 	.short	0x0000
        /*0054*/ 	.byte	0x00, 0xf5, 0x21, 0x00


	//----- nvinfo : EIATTR_SPARSE_MMA_MASK
	.align		4
.L_17:
        /*0058*/ 	.byte	0x03, 0x50
        /*005a*/ 	.short	0x0000


	//----- nvinfo : EIATTR_MAXREG_COUNT
	.align		4
        /*005c*/ 	.byte	0x03, 0x1b
        /*005e*/ 	.short	0x00ff


	//----- nvinfo : EIATTR_MERCURY_ISA_VERSION
	.align		4
        /*0060*/ 	.byte	0x03, 0x5f
        /*0062*/ 	.short	0x0101


	//----- nvinfo : EIATTR_VRC_CTA_INIT_COUNT
	.align		4
        /*0064*/ 	.byte	0x02, 0x4a
	.zero		1
	.zero		1


	//----- nvinfo : EIATTR_EXIT_INSTR_OFFSETS
	.align		4
        /*0068*/ 	.byte	0x04, 0x1c
        /*006a*/ 	.short	(.L_19 - .L_18)


	//   ....[0]....
.L_18:
        /*006c*/ 	.word	0x000001c0


	//----- nvinfo : EIATTR_CBANK_PARAM_SIZE
	.align		4
.L_19:
        /*0070*/ 	.byte	0x03, 0x19
        /*0072*/ 	.short	0x0024


	//----- nvinfo : EIATTR_PARAM_CBANK
	.align		4
        /*0074*/ 	.byte	0x04, 0x0a
        /*0076*/ 	.short	(.L_21 - .L_20)
	.align		4
.L_20:
        /*0078*/ 	.word	index@(.nv.constant0._Z9vectorAddPiS_S_Phi)
        /*007c*/ 	.short	0x0380
        /*007e*/ 	.short	0x0024


	//----- nvinfo : EIATTR_SW_WAR
	.align		4
.L_21:
        /*0080*/ 	.byte	0x04, 0x36
        /*0082*/ 	.short	(.L_23 - .L_22)
.L_22:
        /*0084*/ 	.word	0x00000008
.L_23:


//--------------------- .nv.callgraph             --------------------------
	.section	.nv.callgraph,"",@"SHT_CUDA_CALLGRAPH"
	.align	4
	.sectionentsize	8
	.align		4
        /*0000*/ 	.word	0x00000000
	.align		4
        /*0004*/ 	.word	0xffffffff
	.align		4
        /*0008*/ 	.word	0x00000000
	.align		4
        /*000c*/ 	.word	0xfffffffe
	.align		4
        /*0010*/ 	.word	0x00000000
	.align		4
        /*0014*/ 	.word	0xfffffffd
	.align		4
        /*0018*/ 	.word	0x00000000
	.align		4
        /*001c*/ 	.word	0xfffffffc


//--------------------- .text._Z9vectorAddPiS_S_Phi --------------------------
	.section	.text._Z9vectorAddPiS_S_Phi,"ax",@progbits
	.align	128
        .global         _Z9vectorAddPiS_S_Phi
        .type           _Z9vectorAddPiS_S_Phi,@function
        .size           _Z9vectorAddPiS_S_Phi,(.L_x_1 - _Z9vectorAddPiS_S_Phi)
        .other          _Z9vectorAddPiS_S_Phi,@"STO_CUDA_ENTRY STV_DEFAULT"
_Z9vectorAddPiS_S_Phi:
.text._Z9vectorAddPiS_S_Phi:
[----:B------:R-:W-:Y:S08]  /*0000*/  LDC R1, c[0x0][0x37c] ;  /* 0x0000df00ff017b82 */ /* 0x000ff00000000800 */
[----:B------:R-:W-:Y:S01]  /*0010*/  S2UR UR4, SR_CTAID.X ;  /* 0x00000000000479c3 */ /* 0x000fe20000002500 */
[----:B------:R-:W0:Y:S01]  /*0020*/  S2R R7, SR_TID.Y ;  /* 0x0000000000077919 */ /* 0x000e220000002200 */
[----:B------:R-:W1:Y:S01]  /*0030*/  LDCU UR5, c[0x0][0x370] ;  /* 0x00006e00ff0577ac */ /* 0x000e620008000800 */
[----:B------:R-:W-:Y:S01]  /*0040*/  HFMA2 R6, -RZ, RZ, 0, 5.9604644775390625e-08 ;  /* 0x00000001ff067431 */ /* 0x000fe200000001ff */
[----:B------:R-:W2:Y:S01]  /*0050*/  S2R R11, SR_TID.X ;  /* 0x00000000000b7919 */ /* 0x000ea20000002100 */
[----:B------:R-:W2:Y:S03]  /*0060*/  LDCU UR7, c[0x0][0x360] ;  /* 0x00006c00ff0777ac */ /* 0x000ea60008000800 */
[----:B------:R-:W1:Y:S01]  /*0070*/  S2UR UR6, SR_CTAID.Y ;  /* 0x00000000000679c3 */ /* 0x000e620000002600 */
[----:B------:R-:W3:Y:S07]  /*0080*/  LDCU.64 UR8, c[0x0][0x398] ;  /* 0x00007300ff0877ac */ /* 0x000eee0008000a00 */
[----:B------:R-:W0:Y:S08]  /*0090*/  LDC R0, c[0x0][0x364] ;  /* 0x0000d900ff007b82 */ /* 0x000e300000000800 */
[----:B------:R-:W4:Y:S08]  /*00a0*/  LDC.64 R2, c[0x0][0x380] ;  /* 0x0000e000ff027b82 */ /* 0x000f300000000a00 */
[----:B------:R-:W5:Y:S01]  /*00b0*/  LDC.64 R4, c[0x0][0x388] ;  /* 0x0000e200ff047b82 */ /* 0x000f620000000a00 */
[----:B-1----:R-:W-:-:S06]  /*00c0*/  UIMAD UR4, UR5, UR6, UR4 ;  /* 0x00000006050472a4 */ /* 0x002fcc000f8e0204 */
[----:B0-----:R-:W-:-:S05]  /*00d0*/  IMAD R0, R0, UR4, R7 ;  /* 0x0000000400007c24 */ /* 0x001fca000f8e0207 */
[----:B------:R-:W0:Y:S01]  /*00e0*/  LDCU.64 UR4, c[0x0][0x358] ;  /* 0x00006b00ff0477ac */ /* 0x000e220008000a00 */
[----:B--2---:R-:W-:Y:S02]  /*00f0*/  IMAD R0, R0, UR7, R11 ;  /* 0x0000000700007c24 */ /* 0x004fe4000f8e020b */
[----:B----4-:R-:W-:-:S03]  /*0100*/  IMAD.WIDE.U32 R2, R11, 0x4, R2 ;  /* 0x000000040b027825 */ /* 0x010fc600078e0002 */
[----:B---3--:R-:W-:-:S04]  /*0110*/  IADD3 R8, P0, PT, R0, UR8, RZ ;  /* 0x0000000800087c10 */ /* 0x008fc8000ff1e0ff */
[----:B------:R-:W-:Y:S02]  /*0120*/  LEA.HI.X.SX32 R9, R0, UR9, 0x1, P0 ;  /* 0x0000000900097c11 */ /* 0x000fe400080f0eff */
[----:B------:R-:W-:Y:S01]  /*0130*/  PRMT R0, R6, 0x7610, R0 ;  /* 0x0000761006007816 */ /* 0x000fe20000000000 */
[C---:B-----5:R-:W-:Y:S01]  /*0140*/  IMAD.WIDE.U32 R4, R11.reuse, 0x4, R4 ;  /* 0x000000040b047825 */ /* 0x060fe200078e0004 */
[----:B------:R-:W1:Y:S03]  /*0150*/  LDC.64 R6, c[0x0][0x390] ;  /* 0x0000e400ff067b82 */ /* 0x000e660000000a00 */
[----:B0-----:R-:W-:Y:S04]  /*0160*/  STG.E.U8 desc[UR4][R8.64], R0 ;  /* 0x0000000008007986 */ /* 0x001fe8000c101104 */
[----:B------:R-:W2:Y:S04]  /*0170*/  LDG.E R2, desc[UR4][R2.64] ;  /* 0x0000000402027981 */ /* 0x000ea8000c1e1900 */
[----:B------:R-:W2:Y:S01]  /*0180*/  LDG.E R5, desc[UR4][R4.64] ;  /* 0x0000000404057981 */ /* 0x000ea2000c1e1900 */
[----:B-1----:R-:W-:Y:S01]  /*0190*/  IMAD.WIDE.U32 R6, R11, 0x4, R6 ;  /* 0x000000040b067825 */ /* 0x002fe200078e0006 */
[----:B--2---:R-:W-:-:S05]  /*01a0*/  IADD3 R11, PT, PT, R2, R5, RZ ;  /* 0x00000005020b7210 */ /* 0x004fca0007ffe0ff */
[----:B------:R-:W-:Y:S01]  /*01b0*/  STG.E desc[UR4][R6.64], R11 ;  /* 0x0000000b06007986 */ /* 0x000fe2000c101904 */
[----:B------:R-:W-:Y:S05]  /*01c0*/  EXIT ;  /* 0x000000000000794d */ /* 0x000fea0003800000 */
.L_x_0:
[----:B------:R-:W-:-:S00]  /*01d0*/  BRA `(.L_x_0) ;  /* 0xfffffffc00fc7947 */ /* 0x000fc0000383ffff */
[----:B------:R-:W-:-:S00]  /*01e0*/  NOP ;  /* 0x0000000000007918 */ /* 0x000fc00000000000 */
        /* <DEDUP_REMOVED lines=9> */
.L_x_1:


//--------------------- .nv.shared.reserved.0     --------------------------
	.section	.nv.shared.reserved.0,"aw",@nobits
	.weak		__nv_reservedSMEM_offset_0_alias
	.size		__nv_reservedSMEM_offset_0_alias, 0, 64
	.other		__nv_reservedSMEM_offset_0_alias,@"STO_CUDA_RESERVED_SHARED STV_DEFAULT"
__nv_reservedSMEM_offset_0_alias:
	.zero		0
	.zero		64


//--------------------- .nv.constant0._Z9vectorAddPiS_S_Phi --------------------------
	.section	.nv.constant0._Z9vectorAddPiS_S_Phi,"a",@progbits
	.sectionflags	@""
	.align	4
.nv.constant0._Z9vectorAddPiS_S_Phi:
	.zero		932


//--------------------- SYMBOLS --------------------------

	.type		.nv.reservedSmem.offset0,@object
	.size		.nv.reservedSmem.offset0,0x4
